//
// Generated by NVIDIA NVVM Compiler
//
// Compiler Build ID: CL-36424714
// Cuda compilation tools, release 13.0, V13.0.88
// Based on NVVM 20.0.0
//

.version 9.0
.target sm_100
.address_size 64

	// .globl	_Z5cubicPKfPf

.visible .entry _Z5cubicPKfPf(
	.param .u64 .ptr .align 1 _Z5cubicPKfPf_param_0,
	.param .u64 .ptr .align 1 _Z5cubicPKfPf_param_1
)
{
	.reg .b32 	%r<2>;
	.reg .b32 	%f<4>;
	.reg .b64 	%rd<8>;

	ld.param.u64 	%rd1, [_Z5cubicPKfPf_param_0];
	ld.param.u64 	%rd2, [_Z5cubicPKfPf_param_1];
	cvta.to.global.u64 	%rd3, %rd2;
	cvta.to.global.u64 	%rd4, %rd1;
	mov.u32 	%r1, %tid.x;
	mul.wide.u32 	%rd5, %r1, 4;
	add.s64 	%rd6, %rd4, %rd5;
	ld.global.f32 	%f1, [%rd6];
	mul.f32 	%f2, %f1, %f1;
	mul.f32 	%f3, %f1, %f2;
	add.s64 	%rd7, %rd3, %rd5;
	st.global.f32 	[%rd7], %f3;
	ret;

}


// ===== COMPILED SASS (sm_100) =====

	.target	sm_100

	.elftype	@"ET_EXEC"


//--------------------- .note.nv.tkinfo           --------------------------
	.section	.note.nv.tkinfo,"",@"SHT_NOTE"
	.sectionflags	@"SHF_NOTE_NV_TKINFO"
	.tkinfo
        /*0018*/ 	.word	0x00000002
        /*0030*/ 	.string	""
        /*0030*/ 	.string	"ptxas"
        /*0030*/ 	.string	"Cuda compilation tools, release 13.0, V13.0.88"
        /*0030*/ 	.string	"Build cuda_13.0.r13.0/compiler.36424714_0"
        /*0030*/ 	.string	"-arch sm_100 -m 64 "



//--------------------- .note.nv.cuinfo           --------------------------
	.section	.note.nv.cuinfo,"",@"SHT_NOTE"
	.sectionflags	@"SHF_NOTE_NV_CUINFO"
        /*0018*/ 	.short	0x0002
        /*001a*/ 	.short	0x0064
        /*001c*/ 	.short	0x0082
	.zero		2


//--------------------- .nv.info                  --------------------------
	.section	.nv.info,"",@"SHT_CUDA_INFO"
	.align	4


	//----- nvinfo : EIATTR_REGCOUNT
	.align		4
        /*0000*/ 	.byte	0x04, 0x2f
        /*0002*/ 	.short	(.L_1 - .L_0)
	.align		4
.L_0:
        /*0004*/ 	.word	index@(_Z5cubicPKfPf)
        /*0008*/ 	.word	0x0000000c


	//----- nvinfo : EIATTR_FRAME_SIZE
	.align		4
.L_1:
        /*000c*/ 	.byte	0x04, 0x11
        /*000e*/ 	.short	(.L_3 - .L_2)
	.align		4
.L_2:
        /*0010*/ 	.word	index@(_Z5cubicPKfPf)
        /*0014*/ 	.word	0x00000000


	//----- nvinfo : EIATTR_MIN_STACK_SIZE
	.align		4
.L_3:
        /*0018*/ 	.byte	0x04, 0x12
        /*001a*/ 	.short	(.L_5 - .L_4)
	.align		4
.L_4:
        /*001c*/ 	.word	index@(_Z5cubicPKfPf)
        /*0020*/ 	.word	0x00000000
.L_5:


//--------------------- .nv.compat                --------------------------
	.section	.nv.compat,"",@"SHT_CUDA_COMPAT_INFO"
	.align	4
        /*0000*/ 	.byte	0x02, 0x09, 0x00, 0x00, 0x02, 0x02, 0x01, 0x00, 0x02, 0x05, 0x05, 0x00, 0x03, 0x07, 0x01, 0x01
        /*0010*/ 	.byte	0x02, 0x03, 0x00, 0x00, 0x02, 0x06, 0x01, 0x00, 0x04, 0x0b, 0x08, 0x00, 0x09, 0x00, 0x00, 0x00
        /*0020*/ 	.byte	0x00, 0x00, 0x00, 0x00


//--------------------- .nv.info._Z5cubicPKfPf    --------------------------
	.section	.nv.info._Z5cubicPKfPf,"",@"SHT_CUDA_INFO"
	.sectionflags	@""
	.align	4


	//----- nvinfo : EIATTR_CUDA_API_VERSION
	.align		4
        /*0000*/ 	.byte	0x04, 0x37
        /*0002*/ 	.short	(.L_7 - .L_6)
.L_6:
        /*0004*/ 	.word	0x00000082


	//----- nvinfo : EIATTR_KPARAM_INFO
	.align		4
.L_7:
        /*0008*/ 	.byte	0x04, 0x17
        /*000a*/ 	.short	(.L_9 - .L_8)
.L_8:
        /*000c*/ 	.word	0x00000000
        /*0010*/ 	.short	0x0001
        /*0012*/ 	.short	0x0008
        /*0014*/ 	.byte	0x00, 0xf5, 0x21, 0x00


	//----- nvinfo : EIATTR_KPARAM_INFO
	.align		4
.L_9:
        /*0018*/ 	.byte	0x04, 0x17
        /*001a*/ 	.short	(.L_11 - .L_10)
.L_10:
        /*001c*/ 	.word	0x00000000
        /*0020*/ 	.short	0x0000
        /*0022*/ 	.short	0x0000
        /*0024*/ 	.byte	0x00, 0xf5, 0x21, 0x00


	//----- nvinfo : EIATTR_SPARSE_MMA_MASK
	.align		4
.L_11:
        /*0028*/ 	.byte	0x03, 0x50
        /*002a*/ 	.short	0x0000


	//----- nvinfo : EIATTR_MAXREG_COUNT
	.align		4
        /*002c*/ 	.byte	0x03, 0x1b
        /*002e*/ 	.short	0x00ff


	//----- nvinfo : EIATTR_MERCURY_ISA_VERSION
	.align		4
        /*0030*/ 	.byte	0x03, 0x5f
        /*0032*/ 	.short	0x0101


	//----- nvinfo : EIATTR_VRC_CTA_INIT_COUNT
	.align		4
        /*0034*/ 	.byte	0x02, 0x4a
	.zero		1
	.zero		1


	//----- nvinfo : EIATTR_EXIT_INSTR_OFFSETS
	.align		4
        /*0038*/ 	.byte	0x04, 0x1c
        /*003a*/ 	.short	(.L_13 - .L_12)


	//   ....[0]....
.L_12:
        /*003c*/ 	.word	0x000000b0


	//----- nvinfo : EIATTR_CBANK_PARAM_SIZE
	.align		4
.L_13:
        /*0040*/ 	.byte	0x03, 0x19
        /*0042*/ 	.short	0x0010


	//----- nvinfo : EIATTR_PARAM_CBANK
	.align		4
        /*0044*/ 	.byte	0x04, 0x0a
        /*0046*/ 	.short	(.L_15 - .L_14)
	.align		4
.L_14:
        /*0048*/ 	.word	index@(.nv.constant0._Z5cubicPKfPf)
        /*004c*/ 	.short	0x0380
        /*004e*/ 	.short	0x0010


	//----- nvinfo : EIATTR_SW_WAR
	.align		4
.L_15:
        /*0050*/ 	.byte	0x04, 0x36
        /*0052*/ 	.short	(.L_17 - .L_16)
.L_16:
        /*0054*/ 	.word	0x00000008
.L_17:


//--------------------- .nv.callgraph             --------------------------
	.section	.nv.callgraph,"",@"SHT_CUDA_CALLGRAPH"
	.align	4
	.sectionentsize	8
	.align		4
        /*0000*/ 	.word	0x00000000
	.align		4
        /*0004*/ 	.word	0xffffffff
	.align		4
        /*0008*/ 	.word	0x00000000
	.align		4
        /*000c*/ 	.word	0xfffffffe
	.align		4
        /*0010*/ 	.word	0x00000000
	.align		4
        /*0014*/ 	.word	0xfffffffd
	.align		4
        /*0018*/ 	.word	0x00000000
	.align		4
        /*001c*/ 	.word	0xfffffffc


//--------------------- .text._Z5cubicPKfPf       --------------------------
	.section	.text._Z5cubicPKfPf,"ax",@progbits
	.align	128
        .global         _Z5cubicPKfPf
        .type           _Z5cubicPKfPf,@function
        .size           _Z5cubicPKfPf,(.L_x_1 - _Z5cubicPKfPf)
        .other          _Z5cubicPKfPf,@"STO_CUDA_ENTRY STV_DEFAULT"
_Z5cubicPKfPf:
.text._Z5cubicPKfPf:
[----:B------:R-:W-:Y:S01]  /*0000*/  LDC R1, c[0x0][0x37c] ;  /* 0x0000df00ff017b82 */ /* 0x000fe20000000800 */
[----:B------:R-:W0:Y:S07]  /*0010*/  S2R R9, SR_TID.X ;  /* 0x0000000000097919 */ /* 0x000e2e0000002100 */
[----:B------:R-:W0:Y:S01]  /*0020*/  LDC.64 R2, c[0x0][0x380] ;  /* 0x0000e000ff027b82 */ /* 0x000e220000000a00 */
[----:B------:R-:W1:Y:S07]  /*0030*/  LDCU.64 UR4, c[0x0][0x358] ;  /* 0x00006b00ff0477ac */ /* 0x000e6e0008000a00 */
[----:B------:R-:W2:Y:S01]  /*0040*/  LDC.64 R4, c[0x0][0x388] ;  /* 0x0000e200ff047b82 */ /* 0x000ea20000000a00 */
[----:B0-----:R-:W-:-:S06]  /*0050*/  IMAD.WIDE.U32 R2, R9, 0x4, R2 ;  /* 0x0000000409027825 */ /* 0x001fcc00078e0002 */
[----:B-1----:R-:W3:Y:S01]  /*0060*/  LDG.E R2, desc[UR4][R2.64] ;  /* 0x0000000402027981 */ /* 0x002ee2000c1e1900 */
[----:B--2---:R-:W-:-:S04]  /*0070*/  IMAD.WIDE.U32 R4, R9, 0x4, R4 ;  /* 0x0000000409047825 */ /* 0x004fc800078e0004 */
[----:B---3--:R-:W-:-:S04]  /*0080*/  FMUL R7, R2, R2 ;  /* 0x0000000202077220 */ /* 0x008fc80000400000 */
[----:B------:R-:W-:-:S05]  /*0090*/  FMUL R7, R2, R7 ;  /* 0x0000000702077220 */ /* 0x000fca0000400000 */
[----:B------:R-:W-:Y:S01]  /*00a0*/  STG.E desc[UR4][R4.64], R7 ;  /* 0x0000000704007986 */ /* 0x000fe2000c101904 */
[----:B------:R-:W-:Y:S05]  /*00b0*/  EXIT ;  /* 0x000000000000794d */ /* 0x000fea0003800000 */
.L_x_0:
[----:B------:R-:W-:-:S00]  /*00c0*/  BRA `(.L_x_0) ;  /* 0xfffffffc00fc7947 */ /* 0x000fc0000383ffff */
[----:B------:R-:W-:-:S00]  /*00d0*/  NOP ;  /* 0x0000000000007918 */ /* 0x000fc00000000000 */
        /* <DEDUP_REMOVED lines=10> */
.L_x_1:


//--------------------- .nv.shared.reserved.0     --------------------------
	.section	.nv.shared.reserved.0,"aw",@nobits
	.weak		__nv_reservedSMEM_offset_0_alias
	.size		__nv_reservedSMEM_offset_0_alias, 0, 64
	.other		__nv_reservedSMEM_offset_0_alias,@"STO_CUDA_RESERVED_SHARED STV_DEFAULT"
__nv_reservedSMEM_offset_0_alias:
	.zero		0
	.zero		64


//--------------------- .nv.constant0._Z5cubicPKfPf --------------------------
	.section	.nv.constant0._Z5cubicPKfPf,"a",@progbits
	.sectionflags	@""
	.align	4
.nv.constant0._Z5cubicPKfPf:
	.zero		912


//--------------------- SYMBOLS --------------------------

	.type		.nv.reservedSmem.offset0,@object
	.size		.nv.reservedSmem.offset0,0x4
